//
// Generated by NVIDIA NVVM Compiler
//
// Compiler Build ID: CL-36424714
// Cuda compilation tools, release 13.0, V13.0.88
// Based on NVVM 20.0.0
//

.version 9.0
.target sm_100
.address_size 64

	// .globl	_Z13hillis_steelePfS_S_i
.extern .shared .align 16 .b8 temp[];

.visible .entry _Z13hillis_steelePfS_S_i(
	.param .u64 .ptr .align 1 _Z13hillis_steelePfS_S_i_param_0,
	.param .u64 .ptr .align 1 _Z13hillis_steelePfS_S_i_param_1,
	.param .u64 .ptr .align 1 _Z13hillis_steelePfS_S_i_param_2,
	.param .u32 _Z13hillis_steelePfS_S_i_param_3
)
{
	.reg .pred 	%p<10>;
	.reg .b32 	%r<42>;
	.reg .b32 	%f<11>;
	.reg .b64 	%rd<13>;

	ld.param.u64 	%rd1, [_Z13hillis_steelePfS_S_i_param_0];
	ld.param.u64 	%rd2, [_Z13hillis_steelePfS_S_i_param_1];
	ld.param.u64 	%rd3, [_Z13hillis_steelePfS_S_i_param_2];
	ld.param.u32 	%r12, [_Z13hillis_steelePfS_S_i_param_3];
	mov.u32 	%r1, %ctaid.x;
	mov.u32 	%r2, %ntid.x;
	mov.u32 	%r3, %tid.x;
	mad.lo.s32 	%r4, %r1, %r2, %r3;
	setp.eq.s32 	%p1, %r4, 0;
	setp.ge.s32 	%p2, %r4, %r12;
	or.pred  	%p3, %p1, %p2;
	mov.f32 	%f10, 0f00000000;
	@%p3 bra 	$L__BB0_2;
	cvta.to.global.u64 	%rd4, %rd2;
	mul.wide.s32 	%rd5, %r4, 4;
	add.s64 	%rd6, %rd4, %rd5;
	ld.global.f32 	%f10, [%rd6+-4];
$L__BB0_2:
	shl.b32 	%r14, %r3, 2;
	mov.u32 	%r15, temp;
	add.s32 	%r5, %r15, %r14;
	st.volatile.shared.f32 	[%r5], %f10;
	bar.sync 	0;
	setp.lt.u32 	%p4, %r2, 2;
	mov.b32 	%r41, 0;
	@%p4 bra 	$L__BB0_8;
	mov.b32 	%r40, 0;
	mov.b32 	%r39, 1;
$L__BB0_4:
	xor.b32  	%r41, %r40, 1;
	setp.lt.u32 	%p5, %r3, %r39;
	@%p5 bra 	$L__BB0_6;
	mul.lo.s32 	%r18, %r40, %r2;
	add.s32 	%r19, %r18, %r3;
	shl.b32 	%r20, %r18, 2;
	add.s32 	%r21, %r5, %r20;
	ld.volatile.shared.f32 	%f4, [%r21];
	sub.s32 	%r22, %r19, %r39;
	shl.b32 	%r23, %r22, 2;
	add.s32 	%r25, %r15, %r23;
	ld.volatile.shared.f32 	%f5, [%r25];
	add.f32 	%f6, %f4, %f5;
	mul.lo.s32 	%r26, %r41, %r2;
	shl.b32 	%r27, %r26, 2;
	add.s32 	%r28, %r5, %r27;
	st.volatile.shared.f32 	[%r28], %f6;
	bra.uni 	$L__BB0_7;
$L__BB0_6:
	mul.lo.s32 	%r29, %r40, %r2;
	shl.b32 	%r30, %r29, 2;
	add.s32 	%r31, %r5, %r30;
	ld.volatile.shared.f32 	%f7, [%r31];
	mul.lo.s32 	%r32, %r41, %r2;
	shl.b32 	%r33, %r32, 2;
	add.s32 	%r34, %r5, %r33;
	st.volatile.shared.f32 	[%r34], %f7;
$L__BB0_7:
	bar.sync 	0;
	shl.b32 	%r39, %r39, 1;
	setp.lt.u32 	%p6, %r39, %r2;
	mov.u32 	%r40, %r41;
	@%p6 bra 	$L__BB0_4;
$L__BB0_8:
	mul.lo.s32 	%r35, %r41, %r2;
	shl.b32 	%r36, %r35, 2;
	add.s32 	%r11, %r5, %r36;
	ld.volatile.shared.f32 	%f8, [%r11];
	cvta.to.global.u64 	%rd7, %rd1;
	mul.wide.s32 	%rd8, %r4, 4;
	add.s64 	%rd9, %rd7, %rd8;
	st.global.f32 	[%rd9], %f8;
	add.s32 	%r37, %r2, -1;
	setp.ne.s32 	%p7, %r3, %r37;
	add.s32 	%r38, %r12, -1;
	setp.ne.s32 	%p8, %r4, %r38;
	and.pred  	%p9, %p7, %p8;
	@%p9 bra 	$L__BB0_10;
	ld.volatile.shared.f32 	%f9, [%r11];
	cvta.to.global.u64 	%rd10, %rd3;
	mul.wide.u32 	%rd11, %r1, 4;
	add.s64 	%rd12, %rd10, %rd11;
	st.global.f32 	[%rd12], %f9;
$L__BB0_10:
	ret;

}
	// .globl	_Z10sum_kernelPfS_i
.visible .entry _Z10sum_kernelPfS_i(
	.param .u64 .ptr .align 1 _Z10sum_kernelPfS_i_param_0,
	.param .u64 .ptr .align 1 _Z10sum_kernelPfS_i_param_1,
	.param .u32 _Z10sum_kernelPfS_i_param_2
)
{
	.reg .pred 	%p<2>;
	.reg .b32 	%r<6>;
	.reg .b32 	%f<4>;
	.reg .b64 	%rd<9>;

	ld.param.u64 	%rd1, [_Z10sum_kernelPfS_i_param_0];
	ld.param.u64 	%rd2, [_Z10sum_kernelPfS_i_param_1];
	ld.param.u32 	%r3, [_Z10sum_kernelPfS_i_param_2];
	mov.u32 	%r1, %ctaid.x;
	mov.u32 	%r4, %ntid.x;
	mov.u32 	%r5, %tid.x;
	mad.lo.s32 	%r2, %r1, %r4, %r5;
	setp.ge.s32 	%p1, %r2, %r3;
	@%p1 bra 	$L__BB1_2;
	cvta.to.global.u64 	%rd3, %rd2;
	cvta.to.global.u64 	%rd4, %rd1;
	mul.wide.u32 	%rd5, %r1, 4;
	add.s64 	%rd6, %rd3, %rd5;
	ld.global.f32 	%f1, [%rd6];
	mul.wide.s32 	%rd7, %r2, 4;
	add.s64 	%rd8, %rd4, %rd7;
	ld.global.f32 	%f2, [%rd8];
	add.f32 	%f3, %f1, %f2;
	st.global.f32 	[%rd8], %f3;
$L__BB1_2:
	ret;

}


// ===== COMPILED SASS (sm_100) =====

	.target	sm_100

	.elftype	@"ET_EXEC"


//--------------------- .note.nv.tkinfo           --------------------------
	.section	.note.nv.tkinfo,"",@"SHT_NOTE"
	.sectionflags	@"SHF_NOTE_NV_TKINFO"
	.tkinfo
        /*0018*/ 	.word	0x00000002
        /*0030*/ 	.string	""
        /*0030*/ 	.string	"ptxas"
        /*0030*/ 	.string	"Cuda compilation tools, release 13.0, V13.0.88"
        /*0030*/ 	.string	"Build cuda_13.0.r13.0/compiler.36424714_0"
        /*0030*/ 	.string	"-arch sm_100 -m 64 "



//--------------------- .note.nv.cuinfo           --------------------------
	.section	.note.nv.cuinfo,"",@"SHT_NOTE"
	.sectionflags	@"SHF_NOTE_NV_CUINFO"
        /*0018*/ 	.short	0x0002
        /*001a*/ 	.short	0x0064
        /*001c*/ 	.short	0x0082
	.zero		2


//--------------------- .nv.info                  --------------------------
	.section	.nv.info,"",@"SHT_CUDA_INFO"
	.align	4


	//----- nvinfo : EIATTR_REGCOUNT
	.align		4
        /*0000*/ 	.byte	0x04, 0x2f
        /*0002*/ 	.short	(.L_1 - .L_0)
	.align		4
.L_0:
        /*0004*/ 	.word	index@(_Z13hillis_steelePfS_S_i)
        /*0008*/ 	.word	0x0000000c


	//----- nvinfo : EIATTR_FRAME_SIZE
	.align		4
.L_1:
        /*000c*/ 	.byte	0x04, 0x11
        /*000e*/ 	.short	(.L_3 - .L_2)
	.align		4
.L_2:
        /*0010*/ 	.word	index@(_Z13hillis_steelePfS_S_i)
        /*0014*/ 	.word	0x00000000


	//----- nvinfo : EIATTR_REGCOUNT
	.align		4
.L_3:
        /*0018*/ 	.byte	0x04, 0x2f
        /*001a*/ 	.short	(.L_5 - .L_4)
	.align		4
.L_4:
        /*001c*/ 	.word	index@(_Z10sum_kernelPfS_i)
        /*0020*/ 	.word	0x0000000c


	//----- nvinfo : EIATTR_FRAME_SIZE
	.align		4
.L_5:
        /*0024*/ 	.byte	0x04, 0x11
        /*0026*/ 	.short	(.L_7 - .L_6)
	.align		4
.L_6:
        /*0028*/ 	.word	index@(_Z10sum_kernelPfS_i)
        /*002c*/ 	.word	0x00000000


	//----- nvinfo : EIATTR_MIN_STACK_SIZE
	.align		4
.L_7:
        /*0030*/ 	.byte	0x04, 0x12
        /*0032*/ 	.short	(.L_9 - .L_8)
	.align		4
.L_8:
        /*0034*/ 	.word	index@(_Z10sum_kernelPfS_i)
        /*0038*/ 	.word	0x00000000


	//----- nvinfo : EIATTR_MIN_STACK_SIZE
	.align		4
.L_9:
        /*003c*/ 	.byte	0x04, 0x12
        /*003e*/ 	.short	(.L_11 - .L_10)
	.align		4
.L_10:
        /*0040*/ 	.word	index@(_Z13hillis_steelePfS_S_i)
        /*0044*/ 	.word	0x00000000
.L_11:


//--------------------- .nv.compat                --------------------------
	.section	.nv.compat,"",@"SHT_CUDA_COMPAT_INFO"
	.align	4
        /*0000*/ 	.byte	0x02, 0x09, 0x00, 0x00, 0x02, 0x02, 0x01, 0x00, 0x02, 0x05, 0x05, 0x00, 0x03, 0x07, 0x01, 0x01
        /*0010*/ 	.byte	0x02, 0x03, 0x00, 0x00, 0x02, 0x06, 0x01, 0x00, 0x04, 0x0b, 0x08, 0x00, 0x09, 0x00, 0x00, 0x00
        /*0020*/ 	.byte	0x00, 0x00, 0x00, 0x00


//--------------------- .nv.info._Z10sum_kernelPfS_i --------------------------
	.section	.nv.info._Z10sum_kernelPfS_i,"",@"SHT_CUDA_INFO"
	.sectionflags	@""
	.align	4


	//----- nvinfo : EIATTR_CUDA_API_VERSION
	.align		4
        /*0000*/ 	.byte	0x04, 0x37
        /*0002*/ 	.short	(.L_13 - .L_12)
.L_12:
        /*0004*/ 	.word	0x00000082


	//----- nvinfo : EIATTR_KPARAM_INFO
	.align		4
.L_13:
        /*0008*/ 	.byte	0x04, 0x17
        /*000a*/ 	.short	(.L_15 - .L_14)
.L_14:
        /*000c*/ 	.word	0x00000000
        /*0010*/ 	.short	0x0002
        /*0012*/ 	.short	0x0010
        /*0014*/ 	.byte	0x00, 0xf0, 0x11, 0x00


	//----- nvinfo : EIATTR_KPARAM_INFO
	.align		4
.L_15:
        /*0018*/ 	.byte	0x04, 0x17
        /*001a*/ 	.short	(.L_17 - .L_16)
.L_16:
        /*001c*/ 	.word	0x00000000
        /*0020*/ 	.short	0x0001
        /*0022*/ 	.short	0x0008
        /*0024*/ 	.byte	0x00, 0xf5, 0x21, 0x00


	//----- nvinfo : EIATTR_KPARAM_INFO
	.align		4
.L_17:
        /*0028*/ 	.byte	0x04, 0x17
        /*002a*/ 	.short	(.L_19 - .L_18)
.L_18:
        /*002c*/ 	.word	0x00000000
        /*0030*/ 	.short	0x0000
        /*0032*/ 	.short	0x0000
        /*0034*/ 	.byte	0x00, 0xf5, 0x21, 0x00


	//----- nvinfo : EIATTR_SPARSE_MMA_MASK
	.align		4
.L_19:
        /*0038*/ 	.byte	0x03, 0x50
        /*003a*/ 	.short	0x0000


	//----- nvinfo : EIATTR_MAXREG_COUNT
	.align		4
        /*003c*/ 	.byte	0x03, 0x1b
        /*003e*/ 	.short	0x00ff


	//----- nvinfo : EIATTR_MERCURY_ISA_VERSION
	.align		4
        /*0040*/ 	.byte	0x03, 0x5f
        /*0042*/ 	.short	0x0101


	//----- nvinfo : EIATTR_VRC_CTA_INIT_COUNT
	.align		4
        /*0044*/ 	.byte	0x02, 0x4a
	.zero		1
	.zero		1


	//----- nvinfo : EIATTR_EXIT_INSTR_OFFSETS
	.align		4
        /*0048*/ 	.byte	0x04, 0x1c
        /*004a*/ 	.short	(.L_21 - .L_20)


	//   ....[0]....
.L_20:
        /*004c*/ 	.word	0x00000070


	//   ....[1]....
        /*0050*/ 	.word	0x00000110


	//----- nvinfo : EIATTR_CBANK_PARAM_SIZE
	.align		4
.L_21:
        /*0054*/ 	.byte	0x03, 0x19
        /*0056*/ 	.short	0x0014


	//----- nvinfo : EIATTR_PARAM_CBANK
	.align		4
        /*0058*/ 	.byte	0x04, 0x0a
        /*005a*/ 	.short	(.L_23 - .L_22)
	.align		4
.L_22:
        /*005c*/ 	.word	index@(.nv.constant0._Z10sum_kernelPfS_i)
        /*0060*/ 	.short	0x0380
        /*0062*/ 	.short	0x0014


	//----- nvinfo : EIATTR_SW_WAR
	.align		4
.L_23:
        /*0064*/ 	.byte	0x04, 0x36
        /*0066*/ 	.short	(.L_25 - .L_24)
.L_24:
        /*0068*/ 	.word	0x00000008
.L_25:


//--------------------- .nv.info._Z13hillis_steelePfS_S_i --------------------------
	.section	.nv.info._Z13hillis_steelePfS_S_i,"",@"SHT_CUDA_INFO"
	.sectionflags	@""
	.align	4


	//----- nvinfo : EIATTR_CUDA_API_VERSION
	.align		4
        /*0000*/ 	.byte	0x04, 0x37
        /*0002*/ 	.short	(.L_27 - .L_26)
.L_26:
        /*0004*/ 	.word	0x00000082


	//----- nvinfo : EIATTR_KPARAM_INFO
	.align		4
.L_27:
        /*0008*/ 	.byte	0x04, 0x17
        /*000a*/ 	.short	(.L_29 - .L_28)
.L_28:
        /*000c*/ 	.word	0x00000000
        /*0010*/ 	.short	0x0003
        /*0012*/ 	.short	0x0018
        /*0014*/ 	.byte	0x00, 0xf0, 0x11, 0x00


	//----- nvinfo : EIATTR_KPARAM_INFO
	.align		4
.L_29:
        /*0018*/ 	.byte	0x04, 0x17
        /*001a*/ 	.short	(.L_31 - .L_30)
.L_30:
        /*001c*/ 	.word	0x00000000
        /*0020*/ 	.short	0x0002
        /*0022*/ 	.short	0x0010
        /*0024*/ 	.byte	0x00, 0xf5, 0x21, 0x00


	//----- nvinfo : EIATTR_KPARAM_INFO
	.align		4
.L_31:
        /*0028*/ 	.byte	0x04, 0x17
        /*002a*/ 	.short	(.L_33 - .L_32)
.L_32:
        /*002c*/ 	.word	0x00000000
        /*0030*/ 	.short	0x0001
        /*0032*/ 	.short	0x0008
        /*0034*/ 	.byte	0x00, 0xf5, 0x21, 0x00


	//----- nvinfo : EIATTR_KPARAM_INFO
	.align		4
.L_33:
        /*0038*/ 	.byte	0x04, 0x17
        /*003a*/ 	.short	(.L_35 - .L_34)
.L_34:
        /*003c*/ 	.word	0x00000000
        /*0040*/ 	.short	0x0000
        /*0042*/ 	.short	0x0000
        /*0044*/ 	.byte	0x00, 0xf5, 0x21, 0x00


	//----- nvinfo : EIATTR_SPARSE_MMA_MASK
	.align		4
.L_35:
        /*0048*/ 	.byte	0x03, 0x50
        /*004a*/ 	.short	0x0000


	//----- nvinfo : EIATTR_MAXREG_COUNT
	.align		4
        /*004c*/ 	.byte	0x03, 0x1b
        /*004e*/ 	.short	0x00ff


	//----- nvinfo : EIATTR_NUM_BARRIERS
	.align		4
        /*0050*/ 	.byte	0x02, 0x4c
        /*0052*/ 	.byte	0x01
	.zero		1


	//----- nvinfo : EIATTR_MERCURY_ISA_VERSION
	.align		4
        /*0054*/ 	.byte	0x03, 0x5f
        /*0056*/ 	.short	0x0101


	//----- nvinfo : EIATTR_VRC_CTA_INIT_COUNT
	.align		4
        /*0058*/ 	.byte	0x02, 0x4a
	.zero		1
	.zero		1


	//----- nvinfo : EIATTR_EXIT_INSTR_OFFSETS
	.align		4
        /*005c*/ 	.byte	0x04, 0x1c
        /*005e*/ 	.short	(.L_37 - .L_36)


	//   ....[0]....
.L_36:
        /*0060*/ 	.word	0x000003e0


	//   ....[1]....
        /*0064*/ 	.word	0x00000430


	//----- nvinfo : EIATTR_CRS_STACK_SIZE
	.align		4
.L_37:
        /*0068*/ 	.byte	0x04, 0x1e
        /*006a*/ 	.short	(.L_39 - .L_38)
.L_38:
        /*006c*/ 	.word	0x00000000


	//----- nvinfo : EIATTR_CBANK_PARAM_SIZE
	.align		4
.L_39:
        /*0070*/ 	.byte	0x03, 0x19
        /*0072*/ 	.short	0x001c


	//----- nvinfo : EIATTR_PARAM_CBANK
	.align		4
        /*0074*/ 	.byte	0x04, 0x0a
        /*0076*/ 	.short	(.L_41 - .L_40)
	.align		4
.L_40:
        /*0078*/ 	.word	index@(.nv.constant0._Z13hillis_steelePfS_S_i)
        /*007c*/ 	.short	0x0380
        /*007e*/ 	.short	0x001c


	//----- nvinfo : EIATTR_SW_WAR
	.align		4
.L_41:
        /*0080*/ 	.byte	0x04, 0x36
        /*0082*/ 	.short	(.L_43 - .L_42)
.L_42:
        /*0084*/ 	.word	0x00000008
.L_43:


//--------------------- .nv.callgraph             --------------------------
	.section	.nv.callgraph,"",@"SHT_CUDA_CALLGRAPH"
	.align	4
	.sectionentsize	8
	.align		4
        /*0000*/ 	.word	0x00000000
	.align		4
        /*0004*/ 	.word	0xffffffff
	.align		4
        /*0008*/ 	.word	0x00000000
	.align		4
        /*000c*/ 	.word	0xfffffffe
	.align		4
        /*0010*/ 	.word	0x00000000
	.align		4
        /*0014*/ 	.word	0xfffffffd
	.align		4
        /*0018*/ 	.word	0x00000000
	.align		4
        /*001c*/ 	.word	0xfffffffc


//--------------------- .text._Z10sum_kernelPfS_i --------------------------
	.section	.text._Z10sum_kernelPfS_i,"ax",@progbits
	.align	128
        .global         _Z10sum_kernelPfS_i
        .type           _Z10sum_kernelPfS_i,@function
        .size           _Z10sum_kernelPfS_i,(.L_x_7 - _Z10sum_kernelPfS_i)
        .other          _Z10sum_kernelPfS_i,@"STO_CUDA_ENTRY STV_DEFAULT"
_Z10sum_kernelPfS_i:
.text._Z10sum_kernelPfS_i:
[----:B------:R-:W-:Y:S01]  /*0000*/  LDC R1, c[0x0][0x37c] ;  /* 0x0000df00ff017b82 */ /* 0x000fe20000000800 */
[----:B------:R-:W0:Y:S01]  /*0010*/  S2R R9, SR_CTAID.X ;  /* 0x0000000000097919 */ /* 0x000e220000002500 */
[----:B------:R-:W0:Y:S01]  /*0020*/  LDCU UR4, c[0x0][0x360] ;  /* 0x00006c00ff0477ac */ /* 0x000e220008000800 */
[----:B------:R-:W0:Y:S01]  /*0030*/  S2R R0, SR_TID.X ;  /* 0x0000000000007919 */ /* 0x000e220000002100 */
[----:B------:R-:W1:Y:S01]  /*0040*/  LDCU UR5, c[0x0][0x390] ;  /* 0x00007200ff0577ac */ /* 0x000e620008000800 */
[----:B0-----:R-:W-:-:S05]  /*0050*/  IMAD R7, R9, UR4, R0 ;  /* 0x0000000409077c24 */ /* 0x001fca000f8e0200 */
[----:B-1----:R-:W-:-:S13]  /*0060*/  ISETP.GE.AND P0, PT, R7, UR5, PT ;  /* 0x0000000507007c0c */ /* 0x002fda000bf06270 */
[----:B------:R-:W-:Y:S05]  /*0070*/  @P0 EXIT ;  /* 0x000000000000094d */ /* 0x000fea0003800000 */
[----:B------:R-:W0:Y:S01]  /*0080*/  LDC.64 R2, c[0x0][0x388] ;  /* 0x0000e200ff027b82 */ /* 0x000e220000000a00 */
[----:B------:R-:W1:Y:S07]  /*0090*/  LDCU.64 UR4, c[0x0][0x358] ;  /* 0x00006b00ff0477ac */ /* 0x000e6e0008000a00 */
[----:B------:R-:W2:Y:S01]  /*00a0*/  LDC.64 R4, c[0x0][0x380] ;  /* 0x0000e000ff047b82 */ /* 0x000ea20000000a00 */
[----:B0-----:R-:W-:-:S06]  /*00b0*/  IMAD.WIDE.U32 R2, R9, 0x4, R2 ;  /* 0x0000000409027825 */ /* 0x001fcc00078e0002 */
[----:B-1----:R-:W3:Y:S01]  /*00c0*/  LDG.E R2, desc[UR4][R2.64] ;  /* 0x0000000402027981 */ /* 0x002ee2000c1e1900 */
[----:B--2---:R-:W-:-:S05]  /*00d0*/  IMAD.WIDE R4, R7, 0x4, R4 ;  /* 0x0000000407047825 */ /* 0x004fca00078e0204 */
[----:B------:R-:W3:Y:S02]  /*00e0*/  LDG.E R7, desc[UR4][R4.64] ;  /* 0x0000000404077981 */ /* 0x000ee4000c1e1900 */
[----:B---3--:R-:W-:-:S05]  /*00f0*/  FADD R7, R2, R7 ;  /* 0x0000000702077221 */ /* 0x008fca0000000000 */
[----:B------:R-:W-:Y:S01]  /*0100*/  STG.E desc[UR4][R4.64], R7 ;  /* 0x0000000704007986 */ /* 0x000fe2000c101904 */
[----:B------:R-:W-:Y:S05]  /*0110*/  EXIT ;  /* 0x000000000000794d */ /* 0x000fea0003800000 */
.L_x_0:
[----:B------:R-:W-:-:S00]  /*0120*/  BRA `(.L_x_0) ;  /* 0xfffffffc00fc7947 */ /* 0x000fc0000383ffff */
[----:B------:R-:W-:-:S00]  /*0130*/  NOP ;  /* 0x0000000000007918 */ /* 0x000fc00000000000 */
        /* <DEDUP_REMOVED lines=12> */
.L_x_7:


//--------------------- .text._Z13hillis_steelePfS_S_i --------------------------
	.section	.text._Z13hillis_steelePfS_S_i,"ax",@progbits
	.align	128
        .global         _Z13hillis_steelePfS_S_i
        .type           _Z13hillis_steelePfS_S_i,@function
        .size           _Z13hillis_steelePfS_S_i,(.L_x_8 - _Z13hillis_steelePfS_S_i)
        .other          _Z13hillis_steelePfS_S_i,@"STO_CUDA_ENTRY STV_DEFAULT"
_Z13hillis_steelePfS_S_i:
.text._Z13hillis_steelePfS_S_i:
[----:B------:R-:W-:Y:S01]  /*0000*/  LDC R1, c[0x0][0x37c] ;  /* 0x0000df00ff017b82 */ /* 0x000fe20000000800 */
[----:B------:R-:W0:Y:S01]  /*0010*/  S2R R0, SR_CTAID.X ;  /* 0x0000000000007919 */ /* 0x000e220000002500 */
[----:B------:R-:W0:Y:S01]  /*0020*/  LDCU UR10, c[0x0][0x360] ;  /* 0x00006c00ff0a77ac */ /* 0x000e220008000800 */
[----:B------:R-:W-:Y:S01]  /*0030*/  HFMA2 R6, -RZ, RZ, 0, 0 ;  /* 0x00000000ff067431 */ /* 0x000fe200000001ff */
[----:B------:R-:W0:Y:S01]  /*0040*/  S2R R3, SR_TID.X ;  /* 0x0000000000037919 */ /* 0x000e220000002100 */
[----:B------:R-:W1:Y:S01]  /*0050*/  LDCU UR4, c[0x0][0x398] ;  /* 0x00007300ff0477ac */ /* 0x000e620008000800 */
[----:B------:R-:W2:Y:S01]  /*0060*/  LDCU.64 UR8, c[0x0][0x358] ;  /* 0x00006b00ff0877ac */ /* 0x000ea20008000a00 */
[----:B0-----:R-:W-:-:S05]  /*0070*/  IMAD R2, R0, UR10, R3 ;  /* 0x0000000a00027c24 */ /* 0x001fca000f8e0203 */
[----:B-1----:R-:W-:-:S04]  /*0080*/  ISETP.GE.AND P0, PT, R2, UR4, PT ;  /* 0x0000000402007c0c */ /* 0x002fc8000bf06270 */
[----:B------:R-:W-:-:S13]  /*0090*/  ISETP.EQ.OR P0, PT, R2, RZ, P0 ;  /* 0x000000ff0200720c */ /* 0x000fda0000702670 */
[----:B------:R-:W0:Y:S02]  /*00a0*/  @!P0 LDC.64 R4, c[0x0][0x388] ;  /* 0x0000e200ff048b82 */ /* 0x000e240000000a00 */
[----:B0-----:R-:W-:-:S05]  /*00b0*/  @!P0 IMAD.WIDE R4, R2, 0x4, R4 ;  /* 0x0000000402048825 */ /* 0x001fca00078e0204 */
[----:B--2---:R-:W2:Y:S01]  /*00c0*/  @!P0 LDG.E R6, desc[UR8][R4.64+-0x4] ;  /* 0xfffffc0804068981 */ /* 0x004ea2000c1e1900 */
[----:B------:R-:W0:Y:S01]  /*00d0*/  S2UR UR5, SR_CgaCtaId ;  /* 0x00000000000579c3 */ /* 0x000e220000008800 */
[----:B------:R-:W-:Y:S01]  /*00e0*/  UMOV UR4, 0x400 ;  /* 0x0000040000047882 */ /* 0x000fe20000000000 */
[----:B------:R-:W-:Y:S01]  /*00f0*/  UISETP.GE.U32.AND UP0, UPT, UR10, 0x2, UPT ;  /* 0x000000020a00788c */ /* 0x000fe2000bf06070 */
[----:B------:R-:W-:Y:S01]  /*0100*/  MOV R8, RZ ;  /* 0x000000ff00087202 */ /* 0x000fe20000000f00 */
[----:B0-----:R-:W-:-:S06]  /*0110*/  ULEA UR4, UR5, UR4, 0x18 ;  /* 0x0000000405047291 */ /* 0x001fcc000f8ec0ff */
[----:B------:R-:W-:-:S05]  /*0120*/  LEA R7, R3, UR4, 0x2 ;  /* 0x0000000403077c11 */ /* 0x000fca000f8e10ff */
[----:B--2---:R0:W-:Y:S01]  /*0130*/  STS [R7], R6 ;  /* 0x0000000607007388 */ /* 0x0041e20000000800 */
[----:B------:R-:W-:Y:S06]  /*0140*/  BAR.SYNC.DEFER_BLOCKING 0x0 ;  /* 0x0000000000007b1d */ /* 0x000fec0000010000 */
[----:B------:R-:W-:Y:S05]  /*0150*/  BRA.U !UP0, `(.L_x_1) ;  /* 0x0000000108747547 */ /* 0x000fea000b800000 */
[----:B------:R-:W-:Y:S01]  /*0160*/  IMAD.MOV.U32 R4, RZ, RZ, RZ ;  /* 0x000000ffff047224 */ /* 0x000fe200078e00ff */
[----:B------:R-:W-:-:S06]  /*0170*/  UMOV UR6, 0x1 ;  /* 0x0000000100067882 */ /* 0x000fcc0000000000 */
.L_x_5:
[----:B------:R-:W-:Y:S01]  /*0180*/  ISETP.GE.U32.AND P0, PT, R3, UR6, PT ;  /* 0x0000000603007c0c */ /* 0x000fe2000bf06070 */
[----:B------:R-:W-:Y:S01]  /*0190*/  BSSY.RECONVERGENT B0, `(.L_x_2) ;  /* 0x0000014000007945 */ /* 0x000fe20003800200 */
[----:B------:R-:W-:-:S11]  /*01a0*/  LOP3.LUT R8, R4, 0x1, RZ, 0x3c, !PT ;  /* 0x0000000104087812 */ /* 0x000fd600078e3cff */
[----:B0-----:R-:W-:Y:S05]  /*01b0*/  @!P0 BRA `(.L_x_3) ;  /* 0x00000000002c8947 */ /* 0x001fea0003800000 */
[----:B------:R-:W-:Y:S02]  /*01c0*/  IMAD R4, R4, UR10, RZ ;  /* 0x0000000a04047c24 */ /* 0x000fe4000f8e02ff */
[----:B0-----:R-:W-:-:S03]  /*01d0*/  IMAD R6, R8, UR10, RZ ;  /* 0x0000000a08067c24 */ /* 0x001fc6000f8e02ff */
[----:B------:R-:W-:Y:S01]  /*01e0*/  IADD3 R5, PT, PT, R4, -UR6, R3 ;  /* 0x8000000604057c10 */ /* 0x000fe2000fffe003 */
[----:B------:R-:W-:Y:S01]  /*01f0*/  IMAD R9, R6, 0x4, R7 ;  /* 0x0000000406097824 */ /* 0x000fe200078e0207 */
[----:B------:R-:W-:Y:S02]  /*0200*/  LEA R4, R4, R7, 0x2 ;  /* 0x0000000704047211 */ /* 0x000fe400078e10ff */
[----:B------:R-:W-:-:S04]  /*0210*/  LEA R5, R5, UR4, 0x2 ;  /* 0x0000000405057c11 */ /* 0x000fc8000f8e10ff */
[----:B------:R-:W-:Y:S04]  /*0220*/  LDS R4, [R4] ;  /* 0x0000000004047984 */ /* 0x000fe80000000800 */
[----:B------:R-:W0:Y:S02]  /*0230*/  LDS R5, [R5] ;  /* 0x0000000005057984 */ /* 0x000e240000000800 */
[----:B0-----:R-:W-:-:S05]  /*0240*/  FADD R6, R4, R5 ;  /* 0x0000000504067221 */ /* 0x001fca0000000000 */
[----:B------:R0:W-:Y:S01]  /*0250*/  STS [R9], R6 ;  /* 0x0000000609007388 */ /* 0x0001e20000000800 */
[----:B------:R-:W-:Y:S05]  /*0260*/  BRA `(.L_x_4) ;  /* 0x0000000000187947 */ /* 0x000fea0003800000 */
.L_x_3:
[----:B------:R-:W-:Y:S02]  /*0270*/  IMAD R4, R4, UR10, RZ ;  /* 0x0000000a04047c24 */ /* 0x000fe4000f8e02ff */
[----:B0-----:R-:W-:-:S03]  /*0280*/  IMAD R6, R8, UR10, RZ ;  /* 0x0000000a08067c24 */ /* 0x001fc6000f8e02ff */
[----:B------:R-:W-:Y:S01]  /*0290*/  LEA R4, R4, R7, 0x2 ;  /* 0x0000000704047211 */ /* 0x000fe200078e10ff */
[----:B------:R-:W-:-:S05]  /*02a0*/  IMAD R5, R6, 0x4, R7 ;  /* 0x0000000406057824 */ /* 0x000fca00078e0207 */
[----:B------:R-:W0:Y:S04]  /*02b0*/  LDS R4, [R4] ;  /* 0x0000000004047984 */ /* 0x000e280000000800 */
[----:B0-----:R1:W-:Y:S02]  /*02c0*/  STS [R5], R4 ;  /* 0x0000000405007388 */ /* 0x0013e40000000800 */
.L_x_4:
[----:B------:R-:W-:Y:S05]  /*02d0*/  BSYNC.RECONVERGENT B0 ;  /* 0x0000000000007941 */ /* 0x000fea0003800200 */
.L_x_2:
[----:B------:R-:W-:Y:S01]  /*02e0*/  BAR.SYNC.DEFER_BLOCKING 0x0 ;  /* 0x0000000000007b1d */ /* 0x000fe20000010000 */
[----:B------:R-:W-:Y:S01]  /*02f0*/  USHF.L.U32 UR6, UR6, 0x1, URZ ;  /* 0x0000000106067899 */ /* 0x000fe200080006ff */
[----:B-1----:R-:W-:-:S03]  /*0300*/  MOV R4, R8 ;  /* 0x0000000800047202 */ /* 0x002fc60000000f00 */
[----:B------:R-:W-:-:S09]  /*0310*/  UISETP.GE.U32.AND UP0, UPT, UR6, UR10, UPT ;  /* 0x0000000a0600728c */ /* 0x000fd2000bf06070 */
[----:B------:R-:W-:Y:S05]  /*0320*/  BRA.U !UP0, `(.L_x_5) ;  /* 0xfffffffd08947547 */ /* 0x000fea000b83ffff */
.L_x_1:
[----:B------:R-:W-:Y:S01]  /*0330*/  IMAD R8, R8, UR10, RZ ;  /* 0x0000000a08087c24 */ /* 0x000fe2000f8e02ff */
[----:B------:R-:W1:Y:S01]  /*0340*/  LDCU UR5, c[0x0][0x398] ;  /* 0x00007300ff0577ac */ /* 0x000e620008000800 */
[----:B------:R-:W2:Y:S02]  /*0350*/  LDC.64 R4, c[0x0][0x380] ;  /* 0x0000e000ff047b82 */ /* 0x000ea40000000a00 */
[----:B------:R-:W-:Y:S01]  /*0360*/  IMAD R8, R8, 0x4, R7 ;  /* 0x0000000408087824 */ /* 0x000fe200078e0207 */
[----:B------:R-:W-:-:S04]  /*0370*/  UIADD3 UR7, UPT, UPT, UR10, -0x1, URZ ;  /* 0xffffffff0a077890 */ /* 0x000fc8000fffe0ff */
[----:B0-----:R-:W0:Y:S02]  /*0380*/  LDS R7, [R8] ;  /* 0x0000000008077984 */ /* 0x001e240000000800 */
[----:B------:R-:W-:Y:S01]  /*0390*/  ISETP.NE.AND P1, PT, R3, UR7, PT ;  /* 0x0000000703007c0c */ /* 0x000fe2000bf25270 */
[----:B-1----:R-:W-:-:S06]  /*03a0*/  UIADD3 UR5, UPT, UPT, UR5, -0x1, URZ ;  /* 0xffffffff05057890 */ /* 0x002fcc000fffe0ff */
[C---:B------:R-:W-:Y:S01]  /*03b0*/  ISETP.NE.AND P0, PT, R2.reuse, UR5, PT ;  /* 0x0000000502007c0c */ /* 0x040fe2000bf05270 */
[----:B--2---:R-:W-:-:S05]  /*03c0*/  IMAD.WIDE R4, R2, 0x4, R4 ;  /* 0x0000000402047825 */ /* 0x004fca00078e0204 */
[----:B0-----:R0:W-:Y:S07]  /*03d0*/  STG.E desc[UR8][R4.64], R7 ;  /* 0x0000000704007986 */ /* 0x0011ee000c101908 */
[----:B------:R-:W-:Y:S05]  /*03e0*/  @P0 EXIT P1 ;  /* 0x000000000000094d */ /* 0x000fea0000800000 */
[----:B0-----:R-:W0:Y:S01]  /*03f0*/  LDS R5, [R8] ;  /* 0x0000000008057984 */ /* 0x001e220000000800 */
[----:B------:R-:W1:Y:S02]  /*0400*/  LDC.64 R2, c[0x0][0x390] ;  /* 0x0000e400ff027b82 */ /* 0x000e640000000a00 */
[----:B-1----:R-:W-:-:S05]  /*0410*/  IMAD.WIDE.U32 R2, R0, 0x4, R2 ;  /* 0x0000000400027825 */ /* 0x002fca00078e0002 */
[----:B0-----:R-:W-:Y:S01]  /*0420*/  STG.E desc[UR8][R2.64], R5 ;  /* 0x0000000502007986 */ /* 0x001fe2000c101908 */
[----:B------:R-:W-:Y:S05]  /*0430*/  EXIT ;  /* 0x000000000000794d */ /* 0x000fea0003800000 */
.L_x_6:
        /* <DEDUP_REMOVED lines=12> */
.L_x_8:


//--------------------- .nv.shared._Z10sum_kernelPfS_i --------------------------
	.section	.nv.shared._Z10sum_kernelPfS_i,"aw",@nobits
	.sectionflags	@""
	.align	16
	.zero		1024


//--------------------- .nv.shared.reserved.0     --------------------------
	.section	.nv.shared.reserved.0,"aw",@nobits
	.weak		__nv_reservedSMEM_offset_0_alias
	.size		__nv_reservedSMEM_offset_0_alias, 0, 64
	.other		__nv_reservedSMEM_offset_0_alias,@"STO_CUDA_RESERVED_SHARED STV_DEFAULT"
__nv_reservedSMEM_offset_0_alias:
	.zero		0
	.zero		64


//--------------------- .nv.shared._Z13hillis_steelePfS_S_i --------------------------
	.section	.nv.shared._Z13hillis_steelePfS_S_i,"aw",@nobits
	.sectionflags	@""
	.align	16
	.zero		1024


//--------------------- .nv.constant0._Z10sum_kernelPfS_i --------------------------
	.section	.nv.constant0._Z10sum_kernelPfS_i,"a",@progbits
	.sectionflags	@""
	.align	4
.nv.constant0._Z10sum_kernelPfS_i:
	.zero		916


//--------------------- .nv.constant0._Z13hillis_steelePfS_S_i --------------------------
	.section	.nv.constant0._Z13hillis_steelePfS_S_i,"a",@progbits
	.sectionflags	@""
	.align	4
.nv.constant0._Z13hillis_steelePfS_S_i:
	.zero		924


//--------------------- SYMBOLS --------------------------

	.type		.nv.reservedSmem.offset0,@object
	.size		.nv.reservedSmem.offset0,0x4
	.type		.nv.reservedSmem.cap,@object
	.size		.nv.reservedSmem.cap,0x4
